//
// Generated by NVIDIA NVVM Compiler
//
// Compiler Build ID: CL-36424714
// Cuda compilation tools, release 13.0, V13.0.88
// Based on NVVM 20.0.0
//

.version 9.0
.target sm_100
.address_size 64

	// .globl	setEBEProductKernel

.visible .entry setEBEProductKernel(
	.param .u32 setEBEProductKernel_param_0,
	.param .u64 .ptr .align 1 setEBEProductKernel_param_1,
	.param .u64 .ptr .align 1 setEBEProductKernel_param_2,
	.param .u32 setEBEProductKernel_param_3,
	.param .u32 setEBEProductKernel_param_4,
	.param .u64 .ptr .align 1 setEBEProductKernel_param_5,
	.param .u64 .ptr .align 1 setEBEProductKernel_param_6,
	.param .u32 setEBEProductKernel_param_7,
	.param .u32 setEBEProductKernel_param_8,
	.param .u64 .ptr .align 1 setEBEProductKernel_param_9,
	.param .u64 .ptr .align 1 setEBEProductKernel_param_10,
	.param .u32 setEBEProductKernel_param_11,
	.param .u32 setEBEProductKernel_param_12,
	.param .u64 .ptr .align 1 setEBEProductKernel_param_13
)
{
	.reg .pred 	%p<2>;
	.reg .b32 	%r<34>;
	.reg .b32 	%f<3>;
	.reg .b64 	%rd<43>;
	.reg .b64 	%fd<4>;

	ld.param.u32 	%r8, [setEBEProductKernel_param_0];
	ld.param.u32 	%r2, [setEBEProductKernel_param_3];
	ld.param.u32 	%r3, [setEBEProductKernel_param_4];
	ld.param.u64 	%rd3, [setEBEProductKernel_param_5];
	ld.param.u32 	%r4, [setEBEProductKernel_param_7];
	ld.param.u32 	%r5, [setEBEProductKernel_param_8];
	ld.param.u64 	%rd5, [setEBEProductKernel_param_9];
	ld.param.u64 	%rd6, [setEBEProductKernel_param_10];
	ld.param.u32 	%r6, [setEBEProductKernel_param_11];
	ld.param.u32 	%r7, [setEBEProductKernel_param_12];
	mov.u32 	%r9, %ctaid.x;
	mov.u32 	%r10, %ntid.x;
	mov.u32 	%r11, %tid.x;
	mad.lo.s32 	%r1, %r9, %r10, %r11;
	setp.ge.s32 	%p1, %r1, %r8;
	@%p1 bra 	$L__BB0_2;
	ld.param.u64 	%rd42, [setEBEProductKernel_param_13];
	ld.param.u64 	%rd41, [setEBEProductKernel_param_6];
	ld.param.u64 	%rd40, [setEBEProductKernel_param_2];
	ld.param.u64 	%rd39, [setEBEProductKernel_param_1];
	cvta.to.global.u64 	%rd8, %rd42;
	cvta.to.global.u64 	%rd9, %rd3;
	cvta.to.global.u64 	%rd10, %rd41;
	cvta.to.global.u64 	%rd11, %rd5;
	cvta.to.global.u64 	%rd12, %rd6;
	cvta.to.global.u64 	%rd13, %rd39;
	cvta.to.global.u64 	%rd14, %rd40;
	ld.global.u32 	%r12, [%rd8+20];
	div.s32 	%r13, %r1, %r12;
	mul.lo.s32 	%r14, %r13, %r12;
	sub.s32 	%r15, %r1, %r14;
	ld.global.u32 	%r16, [%rd8+16];
	div.s32 	%r17, %r15, %r16;
	rem.s32 	%r18, %r1, %r16;
	ld.global.u32 	%r19, [%rd8];
	div.s32 	%r20, %r18, %r19;
	rem.s32 	%r21, %r1, %r19;
	mad.lo.s32 	%r22, %r13, %r5, %r17;
	mul.wide.s32 	%rd15, %r22, 8;
	add.s64 	%rd16, %rd9, %rd15;
	ld.global.u64 	%rd17, [%rd16];
	cvta.to.global.u64 	%rd18, %rd17;
	mad.lo.s32 	%r23, %r13, %r4, %r17;
	mul.wide.s32 	%rd19, %r23, 4;
	add.s64 	%rd20, %rd10, %rd19;
	ld.global.u32 	%r24, [%rd20];
	mad.lo.s32 	%r25, %r24, %r20, %r21;
	mul.wide.s32 	%rd21, %r25, 4;
	add.s64 	%rd22, %rd18, %rd21;
	ld.global.f32 	%f1, [%rd22];
	cvt.f64.f32 	%fd1, %f1;
	mad.lo.s32 	%r26, %r13, %r7, %r17;
	mul.wide.s32 	%rd23, %r26, 8;
	add.s64 	%rd24, %rd11, %rd23;
	ld.global.u64 	%rd25, [%rd24];
	cvta.to.global.u64 	%rd26, %rd25;
	mad.lo.s32 	%r27, %r13, %r6, %r17;
	mul.wide.s32 	%rd27, %r27, 4;
	add.s64 	%rd28, %rd12, %rd27;
	ld.global.u32 	%r28, [%rd28];
	mad.lo.s32 	%r29, %r28, %r20, %r21;
	mul.wide.s32 	%rd29, %r29, 4;
	add.s64 	%rd30, %rd26, %rd29;
	ld.global.f32 	%f2, [%rd30];
	cvt.f64.f32 	%fd2, %f2;
	mul.f64 	%fd3, %fd1, %fd2;
	mad.lo.s32 	%r30, %r13, %r3, %r17;
	mul.wide.s32 	%rd31, %r30, 8;
	add.s64 	%rd32, %rd13, %rd31;
	ld.global.u64 	%rd33, [%rd32];
	cvta.to.global.u64 	%rd34, %rd33;
	mad.lo.s32 	%r31, %r13, %r2, %r17;
	mul.wide.s32 	%rd35, %r31, 4;
	add.s64 	%rd36, %rd14, %rd35;
	ld.global.u32 	%r32, [%rd36];
	mad.lo.s32 	%r33, %r32, %r20, %r21;
	mul.wide.s32 	%rd37, %r33, 8;
	add.s64 	%rd38, %rd34, %rd37;
	st.global.f64 	[%rd38], %fd3;
$L__BB0_2:
	ret;

}


// ===== COMPILED SASS (sm_100) =====

	.target	sm_100

	.elftype	@"ET_EXEC"


//--------------------- .note.nv.tkinfo           --------------------------
	.section	.note.nv.tkinfo,"",@"SHT_NOTE"
	.sectionflags	@"SHF_NOTE_NV_TKINFO"
	.tkinfo
        /*0018*/ 	.word	0x00000002
        /*0030*/ 	.string	""
        /*0030*/ 	.string	"ptxas"
        /*0030*/ 	.string	"Cuda compilation tools, release 13.0, V13.0.88"
        /*0030*/ 	.string	"Build cuda_13.0.r13.0/compiler.36424714_0"
        /*0030*/ 	.string	"-arch sm_100 -m 64 "



//--------------------- .note.nv.cuinfo           --------------------------
	.section	.note.nv.cuinfo,"",@"SHT_NOTE"
	.sectionflags	@"SHF_NOTE_NV_CUINFO"
        /*0018*/ 	.short	0x0002
        /*001a*/ 	.short	0x0064
        /*001c*/ 	.short	0x0082
	.zero		2


//--------------------- .nv.info                  --------------------------
	.section	.nv.info,"",@"SHT_CUDA_INFO"
	.align	4


	//----- nvinfo : EIATTR_REGCOUNT
	.align		4
        /*0000*/ 	.byte	0x04, 0x2f
        /*0002*/ 	.short	(.L_1 - .L_0)
	.align		4
.L_0:
        /*0004*/ 	.word	index@(setEBEProductKernel)
        /*0008*/ 	.word	0x00000018


	//----- nvinfo : EIATTR_FRAME_SIZE
	.align		4
.L_1:
        /*000c*/ 	.byte	0x04, 0x11
        /*000e*/ 	.short	(.L_3 - .L_2)
	.align		4
.L_2:
        /*0010*/ 	.word	index@(setEBEProductKernel)
        /*0014*/ 	.word	0x00000000


	//----- nvinfo : EIATTR_MIN_STACK_SIZE
	.align		4
.L_3:
        /*0018*/ 	.byte	0x04, 0x12
        /*001a*/ 	.short	(.L_5 - .L_4)
	.align		4
.L_4:
        /*001c*/ 	.word	index@(setEBEProductKernel)
        /*0020*/ 	.word	0x00000000
.L_5:


//--------------------- .nv.compat                --------------------------
	.section	.nv.compat,"",@"SHT_CUDA_COMPAT_INFO"
	.align	4
        /*0000*/ 	.byte	0x02, 0x09, 0x00, 0x00, 0x02, 0x02, 0x01, 0x00, 0x02, 0x05, 0x05, 0x00, 0x03, 0x07, 0x01, 0x01
        /*0010*/ 	.byte	0x02, 0x03, 0x00, 0x00, 0x02, 0x06, 0x01, 0x00, 0x04, 0x0b, 0x08, 0x00, 0x01, 0x00, 0x00, 0x00
        /*0020*/ 	.byte	0x00, 0x00, 0x00, 0x00


//--------------------- .nv.info.setEBEProductKernel --------------------------
	.section	.nv.info.setEBEProductKernel,"",@"SHT_CUDA_INFO"
	.sectionflags	@""
	.align	4


	//----- nvinfo : EIATTR_CUDA_API_VERSION
	.align		4
        /*0000*/ 	.byte	0x04, 0x37
        /*0002*/ 	.short	(.L_7 - .L_6)
.L_6:
        /*0004*/ 	.word	0x00000082


	//----- nvinfo : EIATTR_KPARAM_INFO
	.align		4
.L_7:
        /*0008*/ 	.byte	0x04, 0x17
        /*000a*/ 	.short	(.L_9 - .L_8)
.L_8:
        /*000c*/ 	.word	0x00000000
        /*0010*/ 	.short	0x000d
        /*0012*/ 	.short	0x0050
        /*0014*/ 	.byte	0x00, 0xf5, 0x21, 0x00


	//----- nvinfo : EIATTR_KPARAM_INFO
	.align		4
.L_9:
        /*0018*/ 	.byte	0x04, 0x17
        /*001a*/ 	.short	(.L_11 - .L_10)
.L_10:
        /*001c*/ 	.word	0x00000000
        /*0020*/ 	.short	0x000c
        /*0022*/ 	.short	0x004c
        /*0024*/ 	.byte	0x00, 0xf0, 0x11, 0x00


	//----- nvinfo : EIATTR_KPARAM_INFO
	.align		4
.L_11:
        /*0028*/ 	.byte	0x04, 0x17
        /*002a*/ 	.short	(.L_13 - .L_12)
.L_12:
        /*002c*/ 	.word	0x00000000
        /*0030*/ 	.short	0x000b
        /*0032*/ 	.short	0x0048
        /*0034*/ 	.byte	0x00, 0xf0, 0x11, 0x00


	//----- nvinfo : EIATTR_KPARAM_INFO
	.align		4
.L_13:
        /*0038*/ 	.byte	0x04, 0x17
        /*003a*/ 	.short	(.L_15 - .L_14)
.L_14:
        /*003c*/ 	.word	0x00000000
        /*0040*/ 	.short	0x000a
        /*0042*/ 	.short	0x0040
        /*0044*/ 	.byte	0x00, 0xf5, 0x21, 0x00


	//----- nvinfo : EIATTR_KPARAM_INFO
	.align		4
.L_15:
        /*0048*/ 	.byte	0x04, 0x17
        /*004a*/ 	.short	(.L_17 - .L_16)
.L_16:
        /*004c*/ 	.word	0x00000000
        /*0050*/ 	.short	0x0009
        /*0052*/ 	.short	0x0038
        /*0054*/ 	.byte	0x00, 0xf5, 0x21, 0x00


	//----- nvinfo : EIATTR_KPARAM_INFO
	.align		4
.L_17:
        /*0058*/ 	.byte	0x04, 0x17
        /*005a*/ 	.short	(.L_19 - .L_18)
.L_18:
        /*005c*/ 	.word	0x00000000
        /*0060*/ 	.short	0x0008
        /*0062*/ 	.short	0x0034
        /*0064*/ 	.byte	0x00, 0xf0, 0x11, 0x00


	//----- nvinfo : EIATTR_KPARAM_INFO
	.align		4
.L_19:
        /*0068*/ 	.byte	0x04, 0x17
        /*006a*/ 	.short	(.L_21 - .L_20)
.L_20:
        /*006c*/ 	.word	0x00000000
        /*0070*/ 	.short	0x0007
        /*0072*/ 	.short	0x0030
        /*0074*/ 	.byte	0x00, 0xf0, 0x11, 0x00


	//----- nvinfo : EIATTR_KPARAM_INFO
	.align		4
.L_21:
        /*0078*/ 	.byte	0x04, 0x17
        /*007a*/ 	.short	(.L_23 - .L_22)
.L_22:
        /*007c*/ 	.word	0x00000000
        /*0080*/ 	.short	0x0006
        /*0082*/ 	.short	0x0028
        /*0084*/ 	.byte	0x00, 0xf5, 0x21, 0x00


	//----- nvinfo : EIATTR_KPARAM_INFO
	.align		4
.L_23:
        /*0088*/ 	.byte	0x04, 0x17
        /*008a*/ 	.short	(.L_25 - .L_24)
.L_24:
        /*008c*/ 	.word	0x00000000
        /*0090*/ 	.short	0x0005
        /*0092*/ 	.short	0x0020
        /*0094*/ 	.byte	0x00, 0xf5, 0x21, 0x00


	//----- nvinfo : EIATTR_KPARAM_INFO
	.align		4
.L_25:
        /*0098*/ 	.byte	0x04, 0x17
        /*009a*/ 	.short	(.L_27 - .L_26)
.L_26:
        /*009c*/ 	.word	0x00000000
        /*00a0*/ 	.short	0x0004
        /*00a2*/ 	.short	0x001c
        /*00a4*/ 	.byte	0x00, 0xf0, 0x11, 0x00


	//----- nvinfo : EIATTR_KPARAM_INFO
	.align		4
.L_27:
        /*00a8*/ 	.byte	0x04, 0x17
        /*00aa*/ 	.short	(.L_29 - .L_28)
.L_28:
        /*00ac*/ 	.word	0x00000000
        /*00b0*/ 	.short	0x0003
        /*00b2*/ 	.short	0x0018
        /*00b4*/ 	.byte	0x00, 0xf0, 0x11, 0x00


	//----- nvinfo : EIATTR_KPARAM_INFO
	.align		4
.L_29:
        /*00b8*/ 	.byte	0x04, 0x17
        /*00ba*/ 	.short	(.L_31 - .L_30)
.L_30:
        /*00bc*/ 	.word	0x00000000
        /*00c0*/ 	.short	0x0002
        /*00c2*/ 	.short	0x0010
        /*00c4*/ 	.byte	0x00, 0xf5, 0x21, 0x00


	//----- nvinfo : EIATTR_KPARAM_INFO
	.align		4
.L_31:
        /*00c8*/ 	.byte	0x04, 0x17
        /*00ca*/ 	.short	(.L_33 - .L_32)
.L_32:
        /*00cc*/ 	.word	0x00000000
        /*00d0*/ 	.short	0x0001
        /*00d2*/ 	.short	0x0008
        /*00d4*/ 	.byte	0x00, 0xf5, 0x21, 0x00


	//----- nvinfo : EIATTR_KPARAM_INFO
	.align		4
.L_33:
        /*00d8*/ 	.byte	0x04, 0x17
        /*00da*/ 	.short	(.L_35 - .L_34)
.L_34:
        /*00dc*/ 	.word	0x00000000
        /*00e0*/ 	.short	0x0000
        /*00e2*/ 	.short	0x0000
        /*00e4*/ 	.byte	0x00, 0xf0, 0x11, 0x00


	//----- nvinfo : EIATTR_SPARSE_MMA_MASK
	.align		4
.L_35:
        /*00e8*/ 	.byte	0x03, 0x50
        /*00ea*/ 	.short	0x0000


	//----- nvinfo : EIATTR_MAXREG_COUNT
	.align		4
        /*00ec*/ 	.byte	0x03, 0x1b
        /*00ee*/ 	.short	0x00ff


	//----- nvinfo : EIATTR_MERCURY_ISA_VERSION
	.align		4
        /*00f0*/ 	.byte	0x03, 0x5f
        /*00f2*/ 	.short	0x0101


	//----- nvinfo : EIATTR_VRC_CTA_INIT_COUNT
	.align		4
        /*00f4*/ 	.byte	0x02, 0x4a
	.zero		1
	.zero		1


	//----- nvinfo : EIATTR_EXIT_INSTR_OFFSETS
	.align		4
        /*00f8*/ 	.byte	0x04, 0x1c
        /*00fa*/ 	.short	(.L_37 - .L_36)


	//   ....[0]....
.L_36:
        /*00fc*/ 	.word	0x00000070


	//   ....[1]....
        /*0100*/ 	.word	0x00000940


	//----- nvinfo : EIATTR_CBANK_PARAM_SIZE
	.align		4
.L_37:
        /*0104*/ 	.byte	0x03, 0x19
        /*0106*/ 	.short	0x0058


	//----- nvinfo : EIATTR_PARAM_CBANK
	.align		4
        /*0108*/ 	.byte	0x04, 0x0a
        /*010a*/ 	.short	(.L_39 - .L_38)
	.align		4
.L_38:
        /*010c*/ 	.word	index@(.nv.constant0.setEBEProductKernel)
        /*0110*/ 	.short	0x0380
        /*0112*/ 	.short	0x0058


	//----- nvinfo : EIATTR_SW_WAR
	.align		4
.L_39:
        /*0114*/ 	.byte	0x04, 0x36
        /*0116*/ 	.short	(.L_41 - .L_40)
.L_40:
        /*0118*/ 	.word	0x00000008
.L_41:


//--------------------- .nv.callgraph             --------------------------
	.section	.nv.callgraph,"",@"SHT_CUDA_CALLGRAPH"
	.align	4
	.sectionentsize	8
	.align		4
        /*0000*/ 	.word	0x00000000
	.align		4
        /*0004*/ 	.word	0xffffffff
	.align		4
        /*0008*/ 	.word	0x00000000
	.align		4
        /*000c*/ 	.word	0xfffffffe
	.align		4
        /*0010*/ 	.word	0x00000000
	.align		4
        /*0014*/ 	.word	0xfffffffd
	.align		4
        /*0018*/ 	.word	0x00000000
	.align		4
        /*001c*/ 	.word	0xfffffffc


//--------------------- .text.setEBEProductKernel --------------------------
	.section	.text.setEBEProductKernel,"ax",@progbits
	.align	128
        .global         setEBEProductKernel
        .type           setEBEProductKernel,@function
        .size           setEBEProductKernel,(.L_x_1 - setEBEProductKernel)
        .other          setEBEProductKernel,@"STO_CUDA_ENTRY STV_DEFAULT"
setEBEProductKernel:
.text.setEBEProductKernel:
[----:B------:R-:W-:Y:S01]  /*0000*/  LDC R1, c[0x0][0x37c] ;  /* 0x0000df00ff017b82 */ /* 0x000fe20000000800 */
[----:B------:R-:W0:Y:S07]  /*0010*/  S2R R0, SR_TID.X ;  /* 0x0000000000007919 */ /* 0x000e2e0000002100 */
[----:B------:R-:W0:Y:S01]  /*0020*/  S2UR UR4, SR_CTAID.X ;  /* 0x00000000000479c3 */ /* 0x000e220000002500 */
[----:B------:R-:W1:Y:S07]  /*0030*/  LDCU UR5, c[0x0][0x380] ;  /* 0x00007000ff0577ac */ /* 0x000e6e0008000800 */
[----:B------:R-:W0:Y:S02]  /*0040*/  LDC R11, c[0x0][0x360] ;  /* 0x0000d800ff0b7b82 */ /* 0x000e240000000800 */
[----:B0-----:R-:W-:-:S05]  /*0050*/  IMAD R11, R11, UR4, R0 ;  /* 0x000000040b0b7c24 */ /* 0x001fca000f8e0200 */
[----:B-1----:R-:W-:-:S13]  /*0060*/  ISETP.GE.AND P0, PT, R11, UR5, PT ;  /* 0x000000050b007c0c */ /* 0x002fda000bf06270 */
[----:B------:R-:W-:Y:S05]  /*0070*/  @P0 EXIT ;  /* 0x000000000000094d */ /* 0x000fea0003800000 */
[----:B------:R-:W0:Y:S01]  /*0080*/  LDC.64 R8, c[0x0][0x3d0] ;  /* 0x0000f400ff087b82 */ /* 0x000e220000000a00 */
[----:B------:R-:W0:Y:S01]  /*0090*/  LDCU.64 UR4, c[0x0][0x358] ;  /* 0x00006b00ff0477ac */ /* 0x000e220008000a00 */
[----:B------:R-:W-:Y:S01]  /*00a0*/  IABS R10, R11 ;  /* 0x0000000b000a7213 */ /* 0x000fe20000000000 */
[----:B------:R-:W1:Y:S05]  /*00b0*/  LDCU.64 UR6, c[0x0][0x3b0] ;  /* 0x00007600ff0677ac */ /* 0x000e6a0008000a00 */
[----:B------:R-:W2:Y:S01]  /*00c0*/  LDC.64 R16, c[0x0][0x3a8] ;  /* 0x0000ea00ff107b82 */ /* 0x000ea20000000a00 */
[----:B------:R-:W3:Y:S01]  /*00d0*/  LDCU.64 UR8, c[0x0][0x3c8] ;  /* 0x00007900ff0877ac */ /* 0x000ee20008000a00 */
[----:B0-----:R-:W4:Y:S04]  /*00e0*/  LDG.E R2, desc[UR4][R8.64+0x14] ;  /* 0x0000140408027981 */ /* 0x001f28000c1e1900 */
[----:B------:R-:W5:Y:S04]  /*00f0*/  LDG.E R14, desc[UR4][R8.64+0x10] ;  /* 0x00001004080e7981 */ /* 0x000f68000c1e1900 */
[----:B------:R0:W2:Y:S01]  /*0100*/  LDG.E R8, desc[UR4][R8.64] ;  /* 0x0000000408087981 */ /* 0x0000a2000c1e1900 */
[----:B----4-:R-:W-:-:S02]  /*0110*/  IABS R6, R2 ;  /* 0x0000000200067213 */ /* 0x010fc40000000000 */
[----:B------:R-:W-:Y:S02]  /*0120*/  IABS R7, R2 ;  /* 0x0000000200077213 */ /* 0x000fe40000000000 */
[----:B------:R-:W4:Y:S08]  /*0130*/  I2F.RP R0, R6 ;  /* 0x0000000600007306 */ /* 0x000f300000209400 */
[----:B----4-:R-:W4:Y:S02]  /*0140*/  MUFU.RCP R0, R0 ;  /* 0x0000000000007308 */ /* 0x010f240000001000 */
[----:B----4-:R-:W-:Y:S01]  /*0150*/  VIADD R4, R0, 0xffffffe ;  /* 0x0ffffffe00047836 */ /* 0x010fe20000000000 */
[----:B-----5:R-:W-:-:S05]  /*0160*/  IABS R0, R14 ;  /* 0x0000000e00007213 */ /* 0x020fca0000000000 */
[----:B------:R4:W5:Y:S02]  /*0170*/  F2I.FTZ.U32.TRUNC.NTZ R5, R4 ;  /* 0x0000000400057305 */ /* 0x000964000021f000 */
[----:B----4-:R-:W-:Y:S02]  /*0180*/  HFMA2 R4, -RZ, RZ, 0, 0 ;  /* 0x00000000ff047431 */ /* 0x010fe400000001ff */
[----:B-----5:R-:W-:-:S04]  /*0190*/  IMAD.MOV R3, RZ, RZ, -R5 ;  /* 0x000000ffff037224 */ /* 0x020fc800078e0a05 */
[----:B------:R-:W-:-:S04]  /*01a0*/  IMAD R3, R3, R6, RZ ;  /* 0x0000000603037224 */ /* 0x000fc800078e02ff */
[----:B------:R-:W-:Y:S02]  /*01b0*/  IMAD.HI.U32 R5, R5, R3, R4 ;  /* 0x0000000305057227 */ /* 0x000fe400078e0004 */
[----:B------:R-:W4:Y:S02]  /*01c0*/  I2F.RP R4, R0 ;  /* 0x0000000000047306 */ /* 0x000f240000209400 */
[----:B------:R-:W-:Y:S02]  /*01d0*/  IMAD.MOV R3, RZ, RZ, -R7 ;  /* 0x000000ffff037224 */ /* 0x000fe400078e0a07 */
[----:B------:R-:W-:-:S04]  /*01e0*/  IMAD.HI.U32 R5, R5, R10, RZ ;  /* 0x0000000a05057227 */ /* 0x000fc800078e00ff */
[----:B------:R-:W-:-:S05]  /*01f0*/  IMAD R3, R5, R3, R10 ;  /* 0x0000000305037224 */ /* 0x000fca00078e020a */
[----:B------:R-:W-:Y:S01]  /*0200*/  ISETP.GT.U32.AND P1, PT, R6, R3, PT ;  /* 0x000000030600720c */ /* 0x000fe20003f24070 */
[----:B----4-:R-:W4:-:S12]  /*0210*/  MUFU.RCP R4, R4 ;  /* 0x0000000400047308 */ /* 0x010f180000001000 */
[----:B------:R-:W-:-:S04]  /*0220*/  @!P1 IADD3 R3, PT, PT, R3, -R6, RZ ;  /* 0x8000000603039210 */ /* 0x000fc80007ffe0ff */
[----:B------:R-:W-:Y:S02]  /*0230*/  ISETP.GE.U32.AND P0, PT, R3, R6, PT ;  /* 0x000000060300720c */ /* 0x000fe40003f06070 */
[----:B------:R-:W-:Y:S02]  /*0240*/  LOP3.LUT R3, R11, R2, RZ, 0x3c, !PT ;  /* 0x000000020b037212 */ /* 0x000fe400078e3cff */
[----:B------:R-:W-:Y:S02]  /*0250*/  @!P1 IADD3 R5, PT, PT, R5, 0x1, RZ ;  /* 0x0000000105059810 */ /* 0x000fe40007ffe0ff */
[----:B------:R-:W-:Y:S02]  /*0260*/  ISETP.GE.AND P2, PT, R3, RZ, PT ;  /* 0x000000ff0300720c */ /* 0x000fe40003f46270 */
[----:B------:R-:W-:Y:S01]  /*0270*/  ISETP.NE.AND P1, PT, R2, RZ, PT ;  /* 0x000000ff0200720c */ /* 0x000fe20003f25270 */
[----:B----4-:R-:W-:-:S04]  /*0280*/  VIADD R3, R4, 0xffffffe ;  /* 0x0ffffffe04037836 */ /* 0x010fc80000000000 */
[----:B------:R-:W-:Y:S02]  /*0290*/  @P0 VIADD R5, R5, 0x1 ;  /* 0x0000000105050836 */ /* 0x000fe40000000000 */
[----:B------:R-:W4:Y:S03]  /*02a0*/  F2I.FTZ.U32.TRUNC.NTZ R3, R3 ;  /* 0x0000000300037305 */ /* 0x000f26000021f000 */
[----:B0-----:R-:W-:-:S05]  /*02b0*/  MOV R9, R5 ;  /* 0x0000000500097202 */ /* 0x001fca0000000f00 */
[----:B------:R-:W-:Y:S01]  /*02c0*/  @!P2 IMAD.MOV R9, RZ, RZ, -R9 ;  /* 0x000000ffff09a224 */ /* 0x000fe200078e0a09 */
[----:B------:R-:W-:-:S05]  /*02d0*/  @!P1 LOP3.LUT R9, RZ, R2, RZ, 0x33, !PT ;  /* 0x00000002ff099212 */ /* 0x000fca00078e33ff */
[----:B------:R-:W-:Y:S01]  /*02e0*/  IMAD.MOV R5, RZ, RZ, -R9 ;  /* 0x000000ffff057224 */ /* 0x000fe200078e0a09 */
[----:B----4-:R-:W-:-:S03]  /*02f0*/  IADD3 R15, PT, PT, RZ, -R3, RZ ;  /* 0x80000003ff0f7210 */ /* 0x010fc60007ffe0ff */
[----:B------:R-:W-:Y:S02]  /*0300*/  IMAD R5, R2, R5, R11 ;  /* 0x0000000502057224 */ /* 0x000fe400078e020b */
[----:B------:R-:W-:Y:S02]  /*0310*/  HFMA2 R2, -RZ, RZ, 0, 0 ;  /* 0x00000000ff027431 */ /* 0x000fe400000001ff */
[----:B------:R-:W-:Y:S01]  /*0320*/  IMAD R15, R15, R0, RZ ;  /* 0x000000000f0f7224 */ /* 0x000fe200078e02ff */
[----:B------:R-:W-:Y:S02]  /*0330*/  IABS R4, R5 ;  /* 0x0000000500047213 */ /* 0x000fe40000000000 */
[----:B------:R-:W-:Y:S01]  /*0340*/  IABS R6, R14 ;  /* 0x0000000e00067213 */ /* 0x000fe20000000000 */
[----:B------:R-:W-:Y:S01]  /*0350*/  IMAD.HI.U32 R15, R3, R15, R2 ;  /* 0x0000000f030f7227 */ /* 0x000fe200078e0002 */
[----:B------:R-:W-:-:S03]  /*0360*/  MOV R2, R4 ;  /* 0x0000000400027202 */ /* 0x000fc60000000f00 */
[----:B------:R-:W-:Y:S02]  /*0370*/  IMAD.MOV R13, RZ, RZ, -R6 ;  /* 0x000000ffff0d7224 */ /* 0x000fe400078e0a06 */
[----:B------:R-:W-:Y:S01]  /*0380*/  IMAD.HI.U32 R12, R15, R2, RZ ;  /* 0x000000020f0c7227 */ /* 0x000fe200078e00ff */
[----:B------:R-:W-:Y:S01]  /*0390*/  LOP3.LUT R5, R5, R14, RZ, 0x3c, !PT ;  /* 0x0000000e05057212 */ /* 0x000fe200078e3cff */
[----:B------:R-:W0:Y:S02]  /*03a0*/  LDC.64 R6, c[0x0][0x3a0] ;  /* 0x0000e800ff067b82 */ /* 0x000e240000000a00 */
[----:B------:R-:W-:-:S05]  /*03b0*/  IMAD R3, R12, R13, R2 ;  /* 0x0000000d0c037224 */ /* 0x000fca00078e0202 */
[----:B------:R-:W-:Y:S02]  /*03c0*/  ISETP.GT.U32.AND P1, PT, R0, R3, PT ;  /* 0x000000030000720c */ /* 0x000fe40003f24070 */
[----:B------:R-:W-:Y:S02]  /*03d0*/  ISETP.GE.AND P2, PT, R5, RZ, PT ;  /* 0x000000ff0500720c */ /* 0x000fe40003f46270 */
[----:B------:R-:W4:Y:S09]  /*03e0*/  LDC.64 R4, c[0x0][0x3b8] ;  /* 0x0000ee00ff047b82 */ /* 0x000f320000000a00 */
[----:B------:R-:W-:-:S05]  /*03f0*/  @!P1 IMAD.IADD R3, R3, 0x1, -R0 ;  /* 0x0000000103039824 */ /* 0x000fca00078e0a00 */
[----:B------:R-:W-:Y:S02]  /*0400*/  ISETP.GE.U32.AND P0, PT, R3, R0, PT ;  /* 0x000000000300720c */ /* 0x000fe40003f06070 */
[----:B------:R-:W-:Y:S01]  /*0410*/  @!P1 IADD3 R12, PT, PT, R12, 0x1, RZ ;  /* 0x000000010c0c9810 */ /* 0x000fe20007ffe0ff */
[----:B------:R-:W5:Y:S01]  /*0420*/  LDC.64 R2, c[0x0][0x3c0] ;  /* 0x0000f000ff027b82 */ /* 0x000f620000000a00 */
[----:B------:R-:W-:Y:S02]  /*0430*/  ISETP.NE.AND P1, PT, R14, RZ, PT ;  /* 0x000000ff0e00720c */ /* 0x000fe40003f25270 */
[----:B------:R-:W-:-:S07]  /*0440*/  LOP3.LUT R14, RZ, R14, RZ, 0x33, !PT ;  /* 0x0000000eff0e7212 */ /* 0x000fce00078e33ff */
[----:B------:R-:W-:-:S05]  /*0450*/  @P0 VIADD R12, R12, 0x1 ;  /* 0x000000010c0c0836 */ /* 0x000fca0000000000 */
[----:B------:R-:W-:-:S04]  /*0460*/  @!P2 IADD3 R12, PT, PT, -R12, RZ, RZ ;  /* 0x000000ff0c0ca210 */ /* 0x000fc80007ffe1ff */
[----:B------:R-:W-:-:S05]  /*0470*/  SEL R12, R14, R12, !P1 ;  /* 0x0000000c0e0c7207 */ /* 0x000fca0004800000 */
[C-C-:B-1----:R-:W-:Y:S02]  /*0480*/  IMAD R19, R9.reuse, UR6, R12.reuse ;  /* 0x0000000609137c24 */ /* 0x142fe4000f8e020c */
[----:B---3--:R-:W-:Y:S02]  /*0490*/  IMAD R21, R9, UR8, R12 ;  /* 0x0000000809157c24 */ /* 0x008fe4000f8e020c */
[----:B--2---:R-:W-:-:S04]  /*04a0*/  IMAD.WIDE R18, R19, 0x4, R16 ;  /* 0x0000000413127825 */ /* 0x004fc800078e0210 */
[----:B-----5:R-:W-:Y:S01]  /*04b0*/  IMAD.WIDE R2, R21, 0x4, R2 ;  /* 0x0000000415027825 */ /* 0x020fe200078e0202 */
[----:B------:R-:W2:Y:S03]  /*04c0*/  LDG.E R16, desc[UR4][R18.64] ;  /* 0x0000000412107981 */ /* 0x000ea6000c1e1900 */
[C-C-:B------:R-:W-:Y:S01]  /*04d0*/  IMAD R17, R9.reuse, UR7, R12.reuse ;  /* 0x0000000709117c24 */ /* 0x140fe2000f8e020c */
[----:B------:R-:W1:Y:S01]  /*04e0*/  LDCU.64 UR6, c[0x0][0x398] ;  /* 0x00007300ff0677ac */ /* 0x000e620008000a00 */
[----:B------:R-:W-:Y:S01]  /*04f0*/  IMAD R21, R9, UR9, R12 ;  /* 0x0000000909157c24 */ /* 0x000fe2000f8e020c */
[----:B------:R3:W5:Y:S01]  /*0500*/  LDG.E R2, desc[UR4][R2.64] ;  /* 0x0000000402027981 */ /* 0x000762000c1e1900 */
[----:B0-----:R-:W-:-:S04]  /*0510*/  IMAD.WIDE R6, R17, 0x8, R6 ;  /* 0x0000000811067825 */ /* 0x001fc800078e0206 */
[----:B----4-:R-:W-:Y:S02]  /*0520*/  IMAD.WIDE R4, R21, 0x8, R4 ;  /* 0x0000000815047825 */ /* 0x010fe400078e0204 */
[----:B------:R-:W4:Y:S04]  /*0530*/  LDG.E.64 R6, desc[UR4][R6.64] ;  /* 0x0000000406067981 */ /* 0x000f28000c1e1b00 */
[----:B------:R-:W4:Y:S01]  /*0540*/  LDG.E.64 R4, desc[UR4][R4.64] ;  /* 0x0000000404047981 */ /* 0x000f22000c1e1b00 */
[----:B------:R-:W-:Y:S01]  /*0550*/  IABS R17, R8 ;  /* 0x0000000800117213 */ /* 0x000fe20000000000 */
[----:B------:R-:W-:-:S03]  /*0560*/  IMAD.HI.U32 R15, R15, R10, RZ ;  /* 0x0000000a0f0f7227 */ /* 0x000fc600078e00ff */
[----:B------:R-:W0:Y:S01]  /*0570*/  I2F.RP R20, R17 ;  /* 0x0000001100147306 */ /* 0x000e220000209400 */
[----:B------:R-:W-:-:S05]  /*0580*/  IMAD R13, R15, R13, R10 ;  /* 0x0000000d0f0d7224 */ /* 0x000fca00078e020a */
[----:B------:R-:W-:Y:S02]  /*0590*/  ISETP.GT.U32.AND P0, PT, R0, R13, PT ;  /* 0x0000000d0000720c */ /* 0x000fe40003f04070 */
[----:B0-----:R-:W0:Y:S11]  /*05a0*/  MUFU.RCP R20, R20 ;  /* 0x0000001400147308 */ /* 0x001e360000001000 */
[----:B------:R-:W-:Y:S01]  /*05b0*/  @!P0 IMAD.IADD R13, R13, 0x1, -R0 ;  /* 0x000000010d0d8824 */ /* 0x000fe200078e0a00 */
[----:B------:R-:W-:-:S04]  /*05c0*/  ISETP.GE.AND P0, PT, R11, RZ, PT ;  /* 0x000000ff0b00720c */ /* 0x000fc80003f06270 */
[----:B------:R-:W-:Y:S02]  /*05d0*/  ISETP.GT.U32.AND P2, PT, R0, R13, PT ;  /* 0x0000000d0000720c */ /* 0x000fe40003f44070 */
[----:B0-----:R-:W-:-:S06]  /*05e0*/  IADD3 R15, PT, PT, R20, 0xffffffe, RZ ;  /* 0x0ffffffe140f7810 */ /* 0x001fcc0007ffe0ff */
[----:B------:R-:W0:Y:S05]  /*05f0*/  F2I.FTZ.U32.TRUNC.NTZ R15, R15 ;  /* 0x0000000f000f7305 */ /* 0x000e2a000021f000 */
[----:B------:R-:W-:-:S04]  /*0600*/  @!P2 IMAD.IADD R13, R13, 0x1, -R0 ;  /* 0x000000010d0da824 */ /* 0x000fc800078e0a00 */
[----:B------:R-:W-:-:S05]  /*0610*/  @!P0 IMAD.MOV R13, RZ, RZ, -R13 ;  /* 0x000000ffff0d8224 */ /* 0x000fca00078e0a0d */
[----:B------:R-:W-:Y:S01]  /*0620*/  SEL R13, R14, R13, !P1 ;  /* 0x0000000d0e0d7207 */ /* 0x000fe20004800000 */
[----:B------:R-:W-:Y:S01]  /*0630*/  HFMA2 R14, -RZ, RZ, 0, 0 ;  /* 0x00000000ff0e7431 */ /* 0x000fe200000001ff */
[----:B0-----:R-:W-:-:S05]  /*0640*/  IADD3 R0, PT, PT, RZ, -R15, RZ ;  /* 0x8000000fff007210 */ /* 0x001fca0007ffe0ff */
[----:B---3--:R-:W-:Y:S01]  /*0650*/  IMAD R3, R0, R17, RZ ;  /* 0x0000001100037224 */ /* 0x008fe200078e02ff */
[----:B------:R-:W-:-:S03]  /*0660*/  IABS R11, R8 ;  /* 0x00000008000b7213 */ /* 0x000fc60000000000 */
[----:B------:R-:W-:Y:S01]  /*0670*/  IMAD.HI.U32 R15, R15, R3, R14 ;  /* 0x000000030f0f7227 */ /* 0x000fe200078e000e */
[----:B------:R-:W-:-:S03]  /*0680*/  IABS R0, R13 ;  /* 0x0000000d00007213 */ /* 0x000fc60000000000 */
[----:B------:R-:W-:Y:S02]  /*0690*/  IMAD.MOV R11, RZ, RZ, -R11 ;  /* 0x000000ffff0b7224 */ /* 0x000fe400078e0a0b */
[----:B------:R-:W-:-:S04]  /*06a0*/  IMAD.HI.U32 R3, R15, R10, RZ ;  /* 0x0000000a0f037227 */ /* 0x000fc800078e00ff */
[----:B------:R-:W-:Y:S02]  /*06b0*/  IMAD R10, R3, R11, R10 ;  /* 0x0000000b030a7224 */ /* 0x000fe400078e020a */
[----:B------:R-:W-:-:S03]  /*06c0*/  IMAD.HI.U32 R15, R15, R0, RZ ;  /* 0x000000000f0f7227 */ /* 0x000fc600078e00ff */
[----:B------:R-:W-:Y:S01]  /*06d0*/  ISETP.GT.U32.AND P2, PT, R17, R10, PT ;  /* 0x0000000a1100720c */ /* 0x000fe20003f44070 */
[----:B------:R-:W-:-:S05]  /*06e0*/  IMAD R0, R15, R11, R0 ;  /* 0x0000000b0f007224 */ /* 0x000fca00078e0200 */
[----:B------:R-:W-:-:S07]  /*06f0*/  ISETP.GT.U32.AND P1, PT, R17, R0, PT ;  /* 0x000000001100720c */ /* 0x000fce0003f24070 */
[----:B------:R-:W-:-:S04]  /*0700*/  @!P2 IADD3 R10, PT, PT, R10, -R17, RZ ;  /* 0x800000110a0aa210 */ /* 0x000fc80007ffe0ff */
[----:B------:R-:W-:Y:S02]  /*0710*/  ISETP.GT.U32.AND P4, PT, R17, R10, PT ;  /* 0x0000000a1100720c */ /* 0x000fe40003f84070 */
[----:B------:R-:W-:Y:S01]  /*0720*/  @!P1 IMAD.IADD R0, R0, 0x1, -R17 ;  /* 0x0000000100009824 */ /* 0x000fe200078e0a11 */
[----:B------:R-:W-:-:S04]  /*0730*/  LOP3.LUT R13, R13, R8, RZ, 0x3c, !PT ;  /* 0x000000080d0d7212 */ /* 0x000fc800078e3cff */
[----:B------:R-:W-:Y:S02]  /*0740*/  ISETP.GE.U32.AND P3, PT, R0, R17, PT ;  /* 0x000000110000720c */ /* 0x000fe40003f66070 */
[----:B------:R-:W-:Y:S02]  /*0750*/  ISETP.GE.AND P2, PT, R13, RZ, PT ;  /* 0x000000ff0d00720c */ /* 0x000fe40003f46270 */
[----:B------:R-:W-:Y:S02]  /*0760*/  @!P1 IADD3 R15, PT, PT, R15, 0x1, RZ ;  /* 0x000000010f0f9810 */ /* 0x000fe40007ffe0ff */
[----:B------:R-:W-:-:S04]  /*0770*/  @!P4 IMAD.IADD R10, R10, 0x1, -R17 ;  /* 0x000000010a0ac824 */ /* 0x000fc800078e0a11 */
[----:B------:R-:W-:Y:S01]  /*0780*/  IMAD.MOV.U32 R3, RZ, RZ, R10 ;  /* 0x000000ffff037224 */ /* 0x000fe200078e000a */
[----:B------:R-:W-:Y:S01]  /*0790*/  ISETP.NE.AND P1, PT, R8, RZ, PT ;  /* 0x000000ff0800720c */ /* 0x000fe20003f25270 */
[----:B------:R-:W0:Y:S01]  /*07a0*/  LDC.64 R10, c[0x0][0x390] ;  /* 0x0000e400ff0a7b82 */ /* 0x000e220000000a00 */
[----:B------:R-:W-:Y:S02]  /*07b0*/  @P3 IADD3 R15, PT, PT, R15, 0x1, RZ ;  /* 0x000000010f0f3810 */ /* 0x000fe40007ffe0ff */
[----:B------:R-:W-:Y:S02]  /*07c0*/  LOP3.LUT R0, RZ, R8, RZ, 0x33, !PT ;  /* 0x00000008ff007212 */ /* 0x000fe400078e33ff */
[----:B------:R-:W-:Y:S02]  /*07d0*/  @!P0 IADD3 R3, PT, PT, -R3, RZ, RZ ;  /* 0x000000ff03038210 */ /* 0x000fe40007ffe1ff */
[----:B------:R-:W-:Y:S02]  /*07e0*/  @!P2 IADD3 R15, PT, PT, -R15, RZ, RZ ;  /* 0x000000ff0f0fa210 */ /* 0x000fe40007ffe1ff */
[----:B------:R-:W-:-:S02]  /*07f0*/  SEL R3, R0, R3, !P1 ;  /* 0x0000000300037207 */ /* 0x000fc40004800000 */
[----:B------:R-:W-:Y:S02]  /*0800*/  SEL R0, R0, R15, !P1 ;  /* 0x0000000f00007207 */ /* 0x000fe40004800000 */
[----:B------:R-:W3:Y:S03]  /*0810*/  LDC.64 R14, c[0x0][0x388] ;  /* 0x0000e200ff0e7b82 */ /* 0x000ee60000000a00 */
[C-C-:B--2---:R-:W-:Y:S02]  /*0820*/  IMAD R13, R0.reuse, R16, R3.reuse ;  /* 0x00000010000d7224 */ /* 0x144fe400078e0203 */
[----:B-----5:R-:W-:Y:S02]  /*0830*/  IMAD R17, R0, R2, R3 ;  /* 0x0000000200117224 */ /* 0x020fe400078e0203 */
[----:B----4-:R-:W-:-:S04]  /*0840*/  IMAD.WIDE R6, R13, 0x4, R6 ;  /* 0x000000040d067825 */ /* 0x010fc800078e0206 */
[----:B------:R-:W-:Y:S02]  /*0850*/  IMAD.WIDE R16, R17, 0x4, R4 ;  /* 0x0000000411107825 */ /* 0x000fe400078e0204 */
[----:B------:R-:W2:Y:S04]  /*0860*/  LDG.E R6, desc[UR4][R6.64] ;  /* 0x0000000406067981 */ /* 0x000ea8000c1e1900 */
[----:B------:R-:W4:Y:S01]  /*0870*/  LDG.E R8, desc[UR4][R16.64] ;  /* 0x0000000410087981 */ /* 0x000f22000c1e1900 */
[C-C-:B-1----:R-:W-:Y:S02]  /*0880*/  IMAD R5, R9.reuse, UR6, R12.reuse ;  /* 0x0000000609057c24 */ /* 0x142fe4000f8e020c */
[----:B------:R-:W-:Y:S02]  /*0890*/  IMAD R9, R9, UR7, R12 ;  /* 0x0000000709097c24 */ /* 0x000fe4000f8e020c */
[----:B0-----:R-:W-:-:S04]  /*08a0*/  IMAD.WIDE R10, R5, 0x4, R10 ;  /* 0x00000004050a7825 */ /* 0x001fc800078e020a */
[----:B---3--:R-:W-:Y:S02]  /*08b0*/  IMAD.WIDE R14, R9, 0x8, R14 ;  /* 0x00000008090e7825 */ /* 0x008fe400078e020e */
[----:B------:R-:W3:Y:S04]  /*08c0*/  LDG.E R10, desc[UR4][R10.64] ;  /* 0x000000040a0a7981 */ /* 0x000ee8000c1e1900 */
[----:B------:R-:W5:Y:S01]  /*08d0*/  LDG.E.64 R14, desc[UR4][R14.64] ;  /* 0x000000040e0e7981 */ /* 0x000f62000c1e1b00 */
[----:B--2---:R-:W-:Y:S08]  /*08e0*/  F2F.F64.F32 R4, R6 ;  /* 0x0000000600047310 */ /* 0x004ff00000201800 */
[----:B----4-:R-:W0:Y:S01]  /*08f0*/  F2F.F64.F32 R8, R8 ;  /* 0x0000000800087310 */ /* 0x010e220000201800 */
[----:B---3--:R-:W-:-:S04]  /*0900*/  IMAD R3, R0, R10, R3 ;  /* 0x0000000a00037224 */ /* 0x008fc800078e0203 */
[----:B-----5:R-:W-:Y:S01]  /*0910*/  IMAD.WIDE R2, R3, 0x8, R14 ;  /* 0x0000000803027825 */ /* 0x020fe200078e020e */
[----:B0-----:R-:W-:-:S07]  /*0920*/  DMUL R4, R4, R8 ;  /* 0x0000000804047228 */ /* 0x001fce0000000000 */
[----:B------:R-:W-:Y:S01]  /*0930*/  STG.E.64 desc[UR4][R2.64], R4 ;  /* 0x0000000402007986 */ /* 0x000fe2000c101b04 */
[----:B------:R-:W-:Y:S05]  /*0940*/  EXIT ;  /* 0x000000000000794d */ /* 0x000fea0003800000 */
.L_x_0:
[----:B------:R-:W-:-:S00]  /*0950*/  BRA `(.L_x_0) ;  /* 0xfffffffc00fc7947 */ /* 0x000fc0000383ffff */
[----:B------:R-:W-:-:S00]  /*0960*/  NOP ;  /* 0x0000000000007918 */ /* 0x000fc00000000000 */
        /* <DEDUP_REMOVED lines=9> */
.L_x_1:


//--------------------- .nv.shared.reserved.0     --------------------------
	.section	.nv.shared.reserved.0,"aw",@nobits
	.weak		__nv_reservedSMEM_offset_0_alias
	.size		__nv_reservedSMEM_offset_0_alias, 0, 64
	.other		__nv_reservedSMEM_offset_0_alias,@"STO_CUDA_RESERVED_SHARED STV_DEFAULT"
__nv_reservedSMEM_offset_0_alias:
	.zero		0
	.zero		64


//--------------------- .nv.constant0.setEBEProductKernel --------------------------
	.section	.nv.constant0.setEBEProductKernel,"a",@progbits
	.sectionflags	@""
	.align	4
.nv.constant0.setEBEProductKernel:
	.zero		984


//--------------------- SYMBOLS --------------------------

	.type		.nv.reservedSmem.offset0,@object
	.size		.nv.reservedSmem.offset0,0x4
